//
// Generated by NVIDIA NVVM Compiler
//
// Compiler Build ID: CL-36424714
// Cuda compilation tools, release 13.0, V13.0.88
// Based on NVVM 20.0.0
//

.version 9.0
.target sm_100
.address_size 64

	// .globl	_Z6searchmm
.extern .func  (.param .b32 func_retval0) vprintf
(
	.param .b64 vprintf_param_0,
	.param .b64 vprintf_param_1
)
;
.global .align 1 .b8 $str[18] = {83, 101, 101, 100, 32, 37, 108, 117, 32, 119, 105, 116, 104, 32, 37, 100, 10};

.visible .entry _Z6searchmm(
	.param .u64 _Z6searchmm_param_0,
	.param .u64 _Z6searchmm_param_1
)
{
	.local .align 8 .b8 	__local_depot0[16];
	.reg .b64 	%SP;
	.reg .b64 	%SPL;
	.reg .pred 	%p<5>;
	.reg .b32 	%r<43>;
	.reg .b64 	%rd<56>;
	.reg .b64 	%fd<4>;

	mov.u64 	%SPL, __local_depot0;
	cvta.local.u64 	%SP, %SPL;
	ld.param.u64 	%rd15, [_Z6searchmm_param_0];
	ld.param.u64 	%rd14, [_Z6searchmm_param_1];
	mov.u32 	%r4, %ctaid.x;
	mov.u32 	%r5, %ntid.x;
	mov.u32 	%r6, %tid.x;
	mad.lo.s32 	%r7, %r4, %r5, %r6;
	cvt.u64.u32 	%rd16, %r7;
	mov.u32 	%r8, %nctaid.x;
	mul.lo.s32 	%r1, %r8, %r5;
	add.s64 	%rd53, %rd15, %rd16;
	setp.ge.u64 	%p1, %rd53, %rd14;
	@%p1 bra 	$L__BB0_8;
	add.u64 	%rd17, %SP, 0;
	add.u64 	%rd2, %SPL, 0;
	cvt.u64.u32 	%rd3, %r1;
$L__BB0_2:
	xor.b64  	%rd18, %rd53, 7640891576956012809;
	add.s64 	%rd19, %rd18, -7046029254386353131;
	xor.b64  	%rd20, %rd53, -4330787974217966213;
	shr.u64 	%rd21, %rd20, 30;
	xor.b64  	%rd22, %rd21, %rd20;
	mul.lo.s64 	%rd23, %rd22, -4658895280553007687;
	shr.u64 	%rd24, %rd23, 27;
	xor.b64  	%rd25, %rd24, %rd23;
	mul.lo.s64 	%rd26, %rd25, -7723592293110705685;
	shr.u64 	%rd27, %rd26, 31;
	xor.b64  	%rd55, %rd27, %rd26;
	xor.b64  	%rd28, %rd19, -3775417812039165282;
	shr.u64 	%rd29, %rd28, 30;
	xor.b64  	%rd30, %rd29, %rd28;
	mul.lo.s64 	%rd31, %rd30, -4658895280553007687;
	shr.u64 	%rd32, %rd31, 27;
	xor.b64  	%rd33, %rd32, %rd31;
	mul.lo.s64 	%rd34, %rd33, -7723592293110705685;
	shr.u64 	%rd35, %rd34, 31;
	xor.b64  	%rd54, %rd35, %rd34;
	mov.b32 	%r42, 0;
$L__BB0_3:
	add.s64 	%rd36, %rd55, %rd54;
	mov.b64 	{%r10, %r11}, %rd36;
	shf.l.wrap.b32 	%r12, %r10, %r11, 17;
	shf.l.wrap.b32 	%r13, %r11, %r10, 17;
	mov.b64 	%rd37, {%r13, %r12};
	xor.b64  	%rd38, %rd55, %rd54;
	mov.b64 	{%r14, %r15}, %rd55;
	shf.l.wrap.b32 	%r16, %r15, %r14, 17;
	shf.l.wrap.b32 	%r17, %r14, %r15, 17;
	mov.b64 	%rd39, {%r17, %r16};
	shl.b64 	%rd40, %rd38, 21;
	xor.b64  	%rd41, %rd39, %rd40;
	xor.b64  	%rd42, %rd41, %rd38;
	mov.b64 	{%r18, %r19}, %rd38;
	shf.l.wrap.b32 	%r20, %r18, %r19, 28;
	shf.l.wrap.b32 	%r21, %r19, %r18, 28;
	mov.b64 	%rd43, {%r21, %r20};
	cvt.u32.u64 	%r22, %rd37;
	cvt.u32.u64 	%r23, %rd55;
	add.s32 	%r24, %r22, %r23;
	shr.u32 	%r25, %r24, 31;
	add.s64 	%rd44, %rd42, %rd43;
	mov.b64 	{%r26, %r27}, %rd44;
	shf.l.wrap.b32 	%r28, %r26, %r27, 17;
	shf.l.wrap.b32 	%r29, %r27, %r26, 17;
	mov.b64 	%rd45, {%r29, %r28};
	add.s64 	%rd46, %rd45, %rd42;
	xor.b64  	%rd9, %rd42, %rd43;
	mov.b64 	{%r30, %r31}, %rd42;
	shf.l.wrap.b32 	%r32, %r31, %r30, 17;
	shf.l.wrap.b32 	%r33, %r30, %r31, 17;
	mov.b64 	%rd47, {%r33, %r32};
	shl.b64 	%rd48, %rd9, 21;
	xor.b64  	%rd10, %rd47, %rd48;
	shr.u64 	%rd49, %rd46, 40;
	cvt.rn.f64.u64 	%fd1, %rd49;
	mul.f64 	%fd2, %fd1, 0d3E70000000000000;
	mul.f64 	%fd3, %fd2, 0d4008000000000000;
	cvt.rni.s32.f64 	%r34, %fd3;
	add.s32 	%r35, %r34, %r25;
	setp.ne.s32 	%p2, %r35, 4;
	@%p2 bra 	$L__BB0_5;
	mov.b64 	{%r38, %r39}, %rd9;
	shf.l.wrap.b32 	%r40, %r38, %r39, 28;
	shf.l.wrap.b32 	%r41, %r39, %r38, 28;
	mov.b64 	%rd54, {%r41, %r40};
	add.s32 	%r42, %r42, 1;
	xor.b64  	%rd55, %rd10, %rd9;
	bra.uni 	$L__BB0_3;
$L__BB0_5:
	setp.lt.u32 	%p3, %r42, 9;
	@%p3 bra 	$L__BB0_7;
	st.local.u64 	[%rd2], %rd53;
	st.local.u32 	[%rd2+8], %r42;
	mov.u64 	%rd50, $str;
	cvta.global.u64 	%rd51, %rd50;
	{ // callseq 0, 0
	.param .b64 param0;
	st.param.b64 	[param0], %rd51;
	.param .b64 param1;
	st.param.b64 	[param1], %rd17;
	.param .b32 retval0;
	call.uni (retval0), 
	vprintf, 
	(
	param0, 
	param1
	);
	ld.param.b32 	%r36, [retval0];
	} // callseq 0
$L__BB0_7:
	add.s64 	%rd53, %rd53, %rd3;
	setp.lt.u64 	%p4, %rd53, %rd14;
	@%p4 bra 	$L__BB0_2;
$L__BB0_8:
	ret;

}


// ===== COMPILED SASS (sm_100) =====

	.target	sm_100

	.elftype	@"ET_EXEC"


//--------------------- .note.nv.tkinfo           --------------------------
	.section	.note.nv.tkinfo,"",@"SHT_NOTE"
	.sectionflags	@"SHF_NOTE_NV_TKINFO"
	.tkinfo
        /*0018*/ 	.word	0x00000002
        /*0030*/ 	.string	""
        /*0030*/ 	.string	"ptxas"
        /*0030*/ 	.string	"Cuda compilation tools, release 13.0, V13.0.88"
        /*0030*/ 	.string	"Build cuda_13.0.r13.0/compiler.36424714_0"
        /*0030*/ 	.string	"-arch sm_100 -m 64 "



//--------------------- .note.nv.cuinfo           --------------------------
	.section	.note.nv.cuinfo,"",@"SHT_NOTE"
	.sectionflags	@"SHF_NOTE_NV_CUINFO"
        /*0018*/ 	.short	0x0002
        /*001a*/ 	.short	0x0064
        /*001c*/ 	.short	0x0082
	.zero		2


//--------------------- .nv.info                  --------------------------
	.section	.nv.info,"",@"SHT_CUDA_INFO"
	.align	4


	//----- nvinfo : EIATTR_REGCOUNT
	.align		4
        /*0000*/ 	.byte	0x04, 0x2f
        /*0002*/ 	.short	(.L_2 - .L_1)
	.align		4
.L_1:
        /*0004*/ 	.word	index@(_Z6searchmm)
        /*0008*/ 	.word	0x00000018


	//----- nvinfo : EIATTR_FRAME_SIZE
	.align		4
.L_2:
        /*000c*/ 	.byte	0x04, 0x11
        /*000e*/ 	.short	(.L_4 - .L_3)
	.align		4
.L_3:
        /*0010*/ 	.word	index@(_Z6searchmm)
        /*0014*/ 	.word	0x00000010


	//----- nvinfo : EIATTR_MIN_STACK_SIZE
	.align		4
.L_4:
        /*0018*/ 	.byte	0x04, 0x12
        /*001a*/ 	.short	(.L_6 - .L_5)
	.align		4
.L_5:
        /*001c*/ 	.word	index@(_Z6searchmm)
        /*0020*/ 	.word	0x00000010
.L_6:


//--------------------- .nv.compat                --------------------------
	.section	.nv.compat,"",@"SHT_CUDA_COMPAT_INFO"
	.align	4
        /*0000*/ 	.byte	0x02, 0x09, 0x00, 0x00, 0x02, 0x02, 0x01, 0x00, 0x02, 0x05, 0x05, 0x00, 0x03, 0x07, 0x01, 0x01
        /*0010*/ 	.byte	0x02, 0x03, 0x00, 0x00, 0x02, 0x06, 0x01, 0x00, 0x04, 0x0b, 0x08, 0x00, 0x01, 0x00, 0x00, 0x00
        /*0020*/ 	.byte	0x00, 0x00, 0x00, 0x00


//--------------------- .nv.info._Z6searchmm      --------------------------
	.section	.nv.info._Z6searchmm,"",@"SHT_CUDA_INFO"
	.sectionflags	@""
	.align	4


	//----- nvinfo : EIATTR_CUDA_API_VERSION
	.align		4
        /*0000*/ 	.byte	0x04, 0x37
        /*0002*/ 	.short	(.L_8 - .L_7)
.L_7:
        /*0004*/ 	.word	0x00000082


	//----- nvinfo : EIATTR_KPARAM_INFO
	.align		4
.L_8:
        /*0008*/ 	.byte	0x04, 0x17
        /*000a*/ 	.short	(.L_10 - .L_9)
.L_9:
        /*000c*/ 	.word	0x00000000
        /*0010*/ 	.short	0x0001
        /*0012*/ 	.short	0x0008
        /*0014*/ 	.byte	0x00, 0xf0, 0x21, 0x00


	//----- nvinfo : EIATTR_KPARAM_INFO
	.align		4
.L_10:
        /*0018*/ 	.byte	0x04, 0x17
        /*001a*/ 	.short	(.L_12 - .L_11)
.L_11:
        /*001c*/ 	.word	0x00000000
        /*0020*/ 	.short	0x0000
        /*0022*/ 	.short	0x0000
        /*0024*/ 	.byte	0x00, 0xf0, 0x21, 0x00


	//----- nvinfo : EIATTR_SPARSE_MMA_MASK
	.align		4
.L_12:
        /*0028*/ 	.byte	0x03, 0x50
        /*002a*/ 	.short	0x0000


	//----- nvinfo : EIATTR_MAXREG_COUNT
	.align		4
        /*002c*/ 	.byte	0x03, 0x1b
        /*002e*/ 	.short	0x00ff


	//----- nvinfo : EIATTR_EXTERNS
	.align		4
        /*0030*/ 	.byte	0x04, 0x0f
        /*0032*/ 	.short	(.L_14 - .L_13)


	//   ....[0]....
	.align		4
.L_13:
        /*0034*/ 	.word	index@(vprintf)


	//----- nvinfo : EIATTR_MERCURY_ISA_VERSION
	.align		4
.L_14:
        /*0038*/ 	.byte	0x03, 0x5f
        /*003a*/ 	.short	0x0101


	//----- nvinfo : EIATTR_VRC_CTA_INIT_COUNT
	.align		4
        /*003c*/ 	.byte	0x02, 0x4a
	.zero		1
	.zero		1


	//----- nvinfo : EIATTR_SYSCALL_OFFSETS
	.align		4
        /*0040*/ 	.byte	0x04, 0x46
        /*0042*/ 	.short	(.L_16 - .L_15)


	//   ....[0]....
.L_15:
        /*0044*/ 	.word	0x00000a70


	//----- nvinfo : EIATTR_EXIT_INSTR_OFFSETS
	.align		4
.L_16:
        /*0048*/ 	.byte	0x04, 0x1c
        /*004a*/ 	.short	(.L_18 - .L_17)


	//   ....[0]....
.L_17:
        /*004c*/ 	.word	0x00000110


	//   ....[1]....
        /*0050*/ 	.word	0x00000af0


	//----- nvinfo : EIATTR_CRS_STACK_SIZE
	.align		4
.L_18:
        /*0054*/ 	.byte	0x04, 0x1e
        /*0056*/ 	.short	(.L_20 - .L_19)
.L_19:
        /*0058*/ 	.word	0x00000000


	//----- nvinfo : EIATTR_CBANK_PARAM_SIZE
	.align		4
.L_20:
        /*005c*/ 	.byte	0x03, 0x19
        /*005e*/ 	.short	0x0010


	//----- nvinfo : EIATTR_PARAM_CBANK
	.align		4
        /*0060*/ 	.byte	0x04, 0x0a
        /*0062*/ 	.short	(.L_22 - .L_21)
	.align		4
.L_21:
        /*0064*/ 	.word	index@(.nv.constant0._Z6searchmm)
        /*0068*/ 	.short	0x0380
        /*006a*/ 	.short	0x0010


	//----- nvinfo : EIATTR_SW_WAR
	.align		4
.L_22:
        /*006c*/ 	.byte	0x04, 0x36
        /*006e*/ 	.short	(.L_24 - .L_23)
.L_23:
        /*0070*/ 	.word	0x00000008
.L_24:


//--------------------- .nv.callgraph             --------------------------
	.section	.nv.callgraph,"",@"SHT_CUDA_CALLGRAPH"
	.align	4
	.sectionentsize	8
	.align		4
        /*0000*/ 	.word	0x00000000
	.align		4
        /*0004*/ 	.word	0xffffffff
	.align		4
        /*0008*/ 	.word	index@(_Z6searchmm)
	.align		4
        /*000c*/ 	.word	index@(vprintf)
	.align		4
        /*0010*/ 	.word	0x00000000
	.align		4
        /*0014*/ 	.word	0xfffffffe
	.align		4
        /*0018*/ 	.word	0x00000000
	.align		4
        /*001c*/ 	.word	0xfffffffd
	.align		4
        /*0020*/ 	.word	0x00000000
	.align		4
        /*0024*/ 	.word	0xfffffffc


//--------------------- .nv.constant4             --------------------------
	.section	.nv.constant4,"a",@progbits
	.align	8
	.align		8
.nv.constant4:
        /*0000*/ 	.dword	vprintf
	.align		8
        /*0008*/ 	.dword	$str


//--------------------- .text._Z6searchmm         --------------------------
	.section	.text._Z6searchmm,"ax",@progbits
	.align	128
        .global         _Z6searchmm
        .type           _Z6searchmm,@function
        .size           _Z6searchmm,(.L_x_7 - _Z6searchmm)
        .other          _Z6searchmm,@"STO_CUDA_ENTRY STV_DEFAULT"
_Z6searchmm:
.text._Z6searchmm:
[----:B------:R-:W0:Y:S01]  /*0000*/  LDC R1, c[0x0][0x37c] ;  /* 0x0000df00ff017b82 */ /* 0x000e220000000800 */
[----:B------:R-:W1:Y:S01]  /*0010*/  S2R R0, SR_TID.X ;  /* 0x0000000000007919 */ /* 0x000e620000002100 */
[----:B------:R-:W2:Y:S06]  /*0020*/  LDCU UR5, c[0x0][0x2fc] ;  /* 0x00005f80ff0577ac */ /* 0x000eac0008000800 */
[----:B------:R-:W1:Y:S01]  /*0030*/  S2UR UR6, SR_CTAID.X ;  /* 0x00000000000679c3 */ /* 0x000e620000002500 */
[----:B0-----:R-:W-:Y:S01]  /*0040*/  VIADD R1, R1, 0xfffffff0 ;  /* 0xfffffff001017836 */ /* 0x001fe20000000000 */
[----:B------:R-:W0:Y:S01]  /*0050*/  LDCU.128 UR8, c[0x0][0x380] ;  /* 0x00007000ff0877ac */ /* 0x000e220008000c00 */
[----:B------:R-:W3:Y:S05]  /*0060*/  LDCU UR4, c[0x0][0x2f8] ;  /* 0x00005f00ff0477ac */ /* 0x000eea0008000800 */
[----:B------:R-:W1:Y:S02]  /*0070*/  LDC R17, c[0x0][0x360] ;  /* 0x0000d800ff117b82 */ /* 0x000e640000000800 */
[----:B-1----:R-:W-:Y:S01]  /*0080*/  IMAD R0, R17, UR6, R0 ;  /* 0x0000000611007c24 */ /* 0x002fe2000f8e0200 */
[----:B------:R-:W1:Y:S04]  /*0090*/  LDCU UR6, c[0x0][0x370] ;  /* 0x00006e00ff0677ac */ /* 0x000e680008000800 */
[----:B0-----:R-:W-:-:S04]  /*00a0*/  IADD3 R18, P1, PT, R0, UR8, RZ ;  /* 0x0000000800127c10 */ /* 0x001fc8000ff3e0ff */
[----:B------:R-:W-:Y:S01]  /*00b0*/  ISETP.GE.U32.AND P0, PT, R18, UR10, PT ;  /* 0x0000000a12007c0c */ /* 0x000fe2000bf06070 */
[----:B------:R-:W-:Y:S01]  /*00c0*/  IMAD.X R19, RZ, RZ, UR9, P1 ;  /* 0x00000009ff137e24 */ /* 0x000fe200088e06ff */
[----:B---3--:R-:W-:-:S04]  /*00d0*/  IADD3 R2, P1, PT, R1, UR4, RZ ;  /* 0x0000000401027c10 */ /* 0x008fc8000ff3e0ff */
[----:B------:R-:W-:Y:S01]  /*00e0*/  ISETP.GE.U32.AND.EX P0, PT, R19, UR11, PT, P0 ;  /* 0x0000000b13007c0c */ /* 0x000fe2000bf06100 */
[----:B--2---:R-:W-:Y:S02]  /*00f0*/  IMAD.X R16, RZ, RZ, UR5, P1 ;  /* 0x00000005ff107e24 */ /* 0x004fe400088e06ff */
[----:B-1----:R-:W-:-:S10]  /*0100*/  IMAD R17, R17, UR6, RZ ;  /* 0x0000000611117c24 */ /* 0x002fd4000f8e02ff */
[----:B------:R-:W-:Y:S05]  /*0110*/  @P0 EXIT ;  /* 0x000000000000094d */ /* 0x000fea0003800000 */
.L_x_5:
[----:B------:R-:W-:Y:S01]  /*0120*/  LOP3.LUT R3, R18, 0xf3bcc909, RZ, 0x3c, !PT ;  /* 0xf3bcc90912037812 */ /* 0x000fe200078e3cff */
[----:B------:R-:W-:Y:S01]  /*0130*/  BSSY.RECONVERGENT B0, `(.L_x_0) ;  /* 0x0000084000007945 */ /* 0x000fe20003800200 */
[----:B------:R-:W-:Y:S02]  /*0140*/  LOP3.LUT R4, R19, 0x6a09e667, RZ, 0x3c, !PT ;  /* 0x6a09e66713047812 */ /* 0x000fe400078e3cff */
[----:B------:R-:W-:Y:S02]  /*0150*/  IADD3 R3, P0, PT, R3, 0x7f4a7c15, RZ ;  /* 0x7f4a7c1503037810 */ /* 0x000fe40007f1e0ff */
[----:B------:R-:W-:Y:S02]  /*0160*/  LOP3.LUT R8, R19, 0xc3e5f348, RZ, 0x3c, !PT ;  /* 0xc3e5f34813087812 */ /* 0x000fe400078e3cff */
[----:B------:R-:W-:Y:S02]  /*0170*/  IADD3.X R4, PT, PT, R4, -0x61c88647, RZ, P0, !PT ;  /* 0x9e3779b904047810 */ /* 0x000fe400007fe4ff */
[----:B------:R-:W-:-:S02]  /*0180*/  LOP3.LUT R7, R18, 0x6f345d7b, RZ, 0x3c, !PT ;  /* 0x6f345d7b12077812 */ /* 0x000fc400078e3cff */
[----:B------:R-:W-:Y:S02]  /*0190*/  LOP3.LUT R4, R4, 0xcb9b0580, RZ, 0x3c, !PT ;  /* 0xcb9b058004047812 */ /* 0x000fe400078e3cff */
[----:B------:R-:W-:Y:S02]  /*01a0*/  SHF.R.U32.HI R6, RZ, 0x1e, R8 ;  /* 0x0000001eff067819 */ /* 0x000fe40000011608 */
[----:B------:R-:W-:Y:S02]  /*01b0*/  SHF.R.U32.HI R0, RZ, 0x1e, R4 ;  /* 0x0000001eff007819 */ /* 0x000fe40000011604 */
[----:B------:R-:W-:Y:S02]  /*01c0*/  LOP3.LUT R3, R3, 0xc2b91a9e, RZ, 0x3c, !PT ;  /* 0xc2b91a9e03037812 */ /* 0x000fe400078e3cff */
[----:B------:R-:W-:Y:S02]  /*01d0*/  SHF.R.U64 R7, R7, 0x1e, R8 ;  /* 0x0000001e07077819 */ /* 0x000fe40000001208 */
[----:B------:R-:W-:-:S02]  /*01e0*/  LOP3.LUT R5, R6, 0xc3e5f348, R19, 0x96, !PT ;  /* 0xc3e5f34806057812 */ /* 0x000fc400078e9613 */
[----:B------:R-:W-:Y:S02]  /*01f0*/  LOP3.LUT R0, R0, R4, RZ, 0x3c, !PT ;  /* 0x0000000400007212 */ /* 0x000fe400078e3cff */
[----:B------:R-:W-:Y:S01]  /*0200*/  SHF.R.U64 R4, R3, 0x1e, R4 ;  /* 0x0000001e03047819 */ /* 0x000fe20000001204 */
[----:B------:R-:W-:Y:S01]  /*0210*/  IMAD R5, R5, 0x1ce4e5b9, RZ ;  /* 0x1ce4e5b905057824 */ /* 0x000fe200078e02ff */
[----:B------:R-:W-:Y:S01]  /*0220*/  LOP3.LUT R6, R7, 0x6f345d7b, R18, 0x96, !PT ;  /* 0x6f345d7b07067812 */ /* 0x000fe200078e9612 */
[----:B------:R-:W-:Y:S01]  /*0230*/  IMAD R9, R0, 0x1ce4e5b9, RZ ;  /* 0x1ce4e5b900097824 */ /* 0x000fe200078e02ff */
[----:B------:R-:W-:-:S03]  /*0240*/  LOP3.LUT R4, R4, R3, RZ, 0x3c, !PT ;  /* 0x0000000304047212 */ /* 0x000fc600078e3cff */
[C---:B------:R-:W-:Y:S02]  /*0250*/  IMAD R3, R6.reuse, -0x40a7b893, R5 ;  /* 0xbf58476d06037824 */ /* 0x040fe400078e0205 */
[----:B------:R-:W-:-:S04]  /*0260*/  IMAD.WIDE.U32 R6, R6, 0x1ce4e5b9, RZ ;  /* 0x1ce4e5b906067825 */ /* 0x000fc800078e00ff */
[C---:B------:R-:W-:Y:S02]  /*0270*/  IMAD R9, R4.reuse, -0x40a7b893, R9 ;  /* 0xbf58476d04097824 */ /* 0x040fe400078e0209 */
[----:B------:R-:W-:-:S04]  /*0280*/  IMAD.WIDE.U32 R4, R4, 0x1ce4e5b9, RZ ;  /* 0x1ce4e5b904047825 */ /* 0x000fc800078e00ff */
[----:B------:R-:W-:Y:S02]  /*0290*/  IMAD.IADD R8, R7, 0x1, R3 ;  /* 0x0000000107087824 */ /* 0x000fe400078e0203 */
[----:B------:R-:W-:-:S03]  /*02a0*/  IMAD.IADD R3, R5, 0x1, R9 ;  /* 0x0000000105037824 */ /* 0x000fc600078e0209 */
[--C-:B------:R-:W-:Y:S02]  /*02b0*/  SHF.R.U32.HI R7, RZ, 0x1b, R8.reuse ;  /* 0x0000001bff077819 */ /* 0x100fe40000011608 */
[--C-:B------:R-:W-:Y:S02]  /*02c0*/  SHF.R.U32.HI R0, RZ, 0x1b, R3.reuse ;  /* 0x0000001bff007819 */ /* 0x100fe40000011603 */
[----:B------:R-:W-:Y:S02]  /*02d0*/  SHF.R.U64 R5, R6, 0x1b, R8 ;  /* 0x0000001b06057819 */ /* 0x000fe40000001208 */
[----:B------:R-:W-:Y:S02]  /*02e0*/  LOP3.LUT R7, R7, R8, RZ, 0x3c, !PT ;  /* 0x0000000807077212 */ /* 0x000fe400078e3cff */
[----:B------:R-:W-:Y:S02]  /*02f0*/  LOP3.LUT R0, R0, R3, RZ, 0x3c, !PT ;  /* 0x0000000300007212 */ /* 0x000fe400078e3cff */
[----:B------:R-:W-:Y:S01]  /*0300*/  SHF.R.U64 R3, R4, 0x1b, R3 ;  /* 0x0000001b04037819 */ /* 0x000fe20000001203 */
[----:B------:R-:W-:Y:S01]  /*0310*/  IMAD R8, R7, 0x133111eb, RZ ;  /* 0x133111eb07087824 */ /* 0x000fe200078e02ff */
[----:B------:R-:W-:Y:S01]  /*0320*/  LOP3.LUT R5, R5, R6, RZ, 0x3c, !PT ;  /* 0x0000000605057212 */ /* 0x000fe200078e3cff */
[----:B------:R-:W-:Y:S01]  /*0330*/  IMAD R7, R0, 0x133111eb, RZ ;  /* 0x133111eb00077824 */ /* 0x000fe200078e02ff */
[----:B------:R-:W-:-:S03]  /*0340*/  LOP3.LUT R6, R3, R4, RZ, 0x3c, !PT ;  /* 0x0000000403067212 */ /* 0x000fc600078e3cff */
[C---:B------:R-:W-:Y:S02]  /*0350*/  IMAD R3, R5.reuse, -0x6b2fb645, R8 ;  /* 0x94d049bb05037824 */ /* 0x040fe400078e0208 */
[----:B------:R-:W-:Y:S02]  /*0360*/  IMAD R9, R6, -0x6b2fb645, R7 ;  /* 0x94d049bb06097824 */ /* 0x000fe400078e0207 */
[----:B------:R-:W-:-:S04]  /*0370*/  IMAD.WIDE.U32 R4, R5, 0x133111eb, RZ ;  /* 0x133111eb05047825 */ /* 0x000fc800078e00ff */
[----:B------:R-:W-:-:S04]  /*0380*/  IMAD.WIDE.U32 R6, R6, 0x133111eb, RZ ;  /* 0x133111eb06067825 */ /* 0x000fc800078e00ff */
[----:B------:R-:W-:Y:S02]  /*0390*/  IMAD.IADD R5, R5, 0x1, R3 ;  /* 0x0000000105057824 */ /* 0x000fe400078e0203 */
[----:B------:R-:W-:-:S03]  /*03a0*/  IMAD.IADD R0, R7, 0x1, R9 ;  /* 0x0000000107007824 */ /* 0x000fc600078e0209 */
[--C-:B------:R-:W-:Y:S02]  /*03b0*/  SHF.R.U64 R3, R4, 0x1f, R5.reuse ;  /* 0x0000001f04037819 */ /* 0x100fe40000001205 */
[--C-:B------:R-:W-:Y:S02]  /*03c0*/  SHF.R.U64 R9, R6, 0x1f, R0.reuse ;  /* 0x0000001f06097819 */ /* 0x100fe40000001200 */
[----:B------:R-:W-:Y:S02]  /*03d0*/  LOP3.LUT R4, R3, R4, RZ, 0x3c, !PT ;  /* 0x0000000403047212 */ /* 0x000fe400078e3cff */
[----:B------:R-:W-:Y:S02]  /*03e0*/  LOP3.LUT R9, R9, R6, RZ, 0x3c, !PT ;  /* 0x0000000609097212 */ /* 0x000fe400078e3cff */
[----:B------:R-:W-:Y:S02]  /*03f0*/  SHF.R.U32.HI R8, RZ, 0x1f, R5 ;  /* 0x0000001fff087819 */ /* 0x000fe40000011605 */
[----:B------:R-:W-:-:S02]  /*0400*/  SHF.R.U32.HI R7, RZ, 0x1f, R0 ;  /* 0x0000001fff077819 */ /* 0x000fc40000011600 */
[----:B------:R-:W-:Y:S02]  /*0410*/  LOP3.LUT R12, R4, R9, RZ, 0x3c, !PT ;  /* 0x00000009040c7212 */ /* 0x000fe400078e3cff */
[----:B------:R-:W-:Y:S02]  /*0420*/  LOP3.LUT R8, R8, R5, RZ, 0x3c, !PT ;  /* 0x0000000508087212 */ /* 0x000fe400078e3cff */
[----:B------:R-:W-:Y:S01]  /*0430*/  LOP3.LUT R7, R7, R0, RZ, 0x3c, !PT ;  /* 0x0000000007077212 */ /* 0x000fe200078e3cff */
[----:B------:R-:W-:Y:S01]  /*0440*/  IMAD.SHL.U32 R6, R12, 0x200000, RZ ;  /* 0x002000000c067824 */ /* 0x000fe200078e00ff */
[----:B------:R-:W-:Y:S02]  /*0450*/  SHF.L.W.U32.HI R3, R4, 0x11, R8 ;  /* 0x0000001104037819 */ /* 0x000fe40000010e08 */
[C---:B------:R-:W-:Y:S02]  /*0460*/  LOP3.LUT R13, R8.reuse, R7, RZ, 0x3c, !PT ;  /* 0x00000007080d7212 */ /* 0x040fe400078e3cff */
[----:B------:R-:W-:-:S02]  /*0470*/  SHF.L.W.U32.HI R0, R8, 0x11, R4 ;  /* 0x0000001108007819 */ /* 0x000fc40000010e04 */
[----:B------:R-:W-:Y:S02]  /*0480*/  SHF.L.U64.HI R11, R12, 0x15, R13 ;  /* 0x000000150c0b7819 */ /* 0x000fe4000001020d */
[----:B------:R-:W-:Y:S02]  /*0490*/  LOP3.LUT R3, R3, R6, RZ, 0x3c, !PT ;  /* 0x0000000603037212 */ /* 0x000fe400078e3cff */
[----:B------:R-:W-:Y:S02]  /*04a0*/  LOP3.LUT R10, R0, R11, RZ, 0x3c, !PT ;  /* 0x0000000b000a7212 */ /* 0x000fe400078e3cff */
[----:B------:R-:W-:Y:S02]  /*04b0*/  SHF.L.W.U32.HI R5, R13, 0x1c, R12 ;  /* 0x0000001c0d057819 */ /* 0x000fe40000010e0c */
[----:B------:R-:W-:Y:S02]  /*04c0*/  LOP3.LUT R0, R3, R4, R9, 0x96, !PT ;  /* 0x0000000403007212 */ /* 0x000fe400078e9609 */
[----:B------:R-:W-:-:S02]  /*04d0*/  LOP3.LUT R3, R10, R8, R7, 0x96, !PT ;  /* 0x000000080a037212 */ /* 0x000fc400078e9607 */
[----:B------:R-:W-:Y:S02]  /*04e0*/  SHF.L.W.U32.HI R6, R12, 0x1c, R13 ;  /* 0x0000001c0c067819 */ /* 0x000fe40000010e0d */
[----:B------:R-:W-:Y:S02]  /*04f0*/  IADD3 R10, P0, PT, R5, R0, RZ ;  /* 0x00000000050a7210 */ /* 0x000fe40007f1e0ff */
[----:B------:R-:W-:-:S03]  /*0500*/  LOP3.LUT R20, R0, R5, RZ, 0x3c, !PT ;  /* 0x0000000500147212 */ /* 0x000fc600078e3cff */
[----:B------:R-:W-:-:S05]  /*0510*/  IMAD.X R13, R6, 0x1, R3, P0 ;  /* 0x00000001060d7824 */ /* 0x000fca00000e0603 */
[----:B------:R-:W-:Y:S02]  /*0520*/  SHF.L.W.U32.HI R11, R13, 0x11, R10 ;  /* 0x000000110d0b7819 */ /* 0x000fe40000010e0a */
[----:B------:R-:W-:Y:S01]  /*0530*/  SHF.L.W.U32.HI R10, R10, 0x11, R13 ;  /* 0x000000110a0a7819 */ /* 0x000fe20000010e0d */
[----:B------:R-:W-:Y:S01]  /*0540*/  IMAD.MOV.U32 R13, RZ, RZ, RZ ;  /* 0x000000ffff0d7224 */ /* 0x000fe200078e00ff */
[----:B------:R-:W-:-:S05]  /*0550*/  IADD3 RZ, P0, PT, R11, R0, RZ ;  /* 0x000000000bff7210 */ /* 0x000fca0007f1e0ff */
[----:B------:R-:W-:Y:S01]  /*0560*/  IMAD.X R10, R10, 0x1, R3, P0 ;  /* 0x000000010a0a7824 */ /* 0x000fe200000e0603 */
[----:B------:R-:W-:-:S04]  /*0570*/  IADD3 R9, P0, PT, R9, R4, RZ ;  /* 0x0000000409097210 */ /* 0x000fc80007f1e0ff */
[----:B------:R-:W-:Y:S01]  /*0580*/  SHF.R.U32.HI R12, RZ, 0x8, R10 ;  /* 0x00000008ff0c7819 */ /* 0x000fe2000001160a */
[----:B------:R-:W-:-:S03]  /*0590*/  IMAD.X R8, R7, 0x1, R8, P0 ;  /* 0x0000000107087824 */ /* 0x000fc600000e0608 */
[----:B------:R0:W1:Y:S02]  /*05a0*/  I2F.F64.U64 R10, R12 ;  /* 0x0000000c000a7312 */ /* 0x0000640000301800 */
[----:B------:R-:W-:-:S05]  /*05b0*/  SHF.L.W.U32.HI R7, R8, 0x11, R9 ;  /* 0x0000001108077819 */ /* 0x000fca0000010e09 */
[----:B------:R-:W-:Y:S01]  /*05c0*/  IMAD.IADD R7, R7, 0x1, R4 ;  /* 0x0000000107077824 */ /* 0x000fe200078e0204 */
[C---:B------:R-:W-:Y:S02]  /*05d0*/  SHF.L.W.U32.HI R4, R3.reuse, 0x11, R0 ;  /* 0x0000001103047819 */ /* 0x040fe40000010e00 */
[----:B0-----:R-:W-:Y:S02]  /*05e0*/  LOP3.LUT R13, R3, R6, RZ, 0x3c, !PT ;  /* 0x00000006030d7212 */ /* 0x001fe400078e3cff */
[----:B------:R-:W-:Y:S02]  /*05f0*/  SHF.L.W.U32.HI R0, R0, 0x11, R3 ;  /* 0x0000001100007819 */ /* 0x000fe40000010e03 */
[----:B------:R-:W-:Y:S01]  /*0600*/  SHF.L.U64.HI R3, R20, 0x15, R13 ;  /* 0x0000001514037819 */ /* 0x000fe2000001020d */
[----:B-1----:R-:W-:-:S03]  /*0610*/  DMUL R10, R10, 5.9604644775390625e-08 ;  /* 0x3e7000000a0a7828 */ /* 0x002fc60000000000 */
[----:B------:R-:W-:-:S05]  /*0620*/  LOP3.LUT R12, R4, R3, RZ, 0x3c, !PT ;  /* 0x00000003040c7212 */ /* 0x000fca00078e3cff */
[----:B------:R-:W-:-:S10]  /*0630*/  DMUL R10, R10, 3 ;  /* 0x400800000a0a7828 */ /* 0x000fd40000000000 */
[----:B------:R0:W1:Y:S02]  /*0640*/  F2I.F64 R10, R10 ;  /* 0x0000000a000a7311 */ /* 0x0000640000301100 */
[----:B0-----:R-:W-:Y:S01]  /*0650*/  IMAD.SHL.U32 R11, R20, 0x200000, RZ ;  /* 0x00200000140b7824 */ /* 0x001fe200078e00ff */
[----:B-1----:R-:W-:-:S04]  /*0660*/  LEA.HI R7, R7, R10, RZ, 0x1 ;  /* 0x0000000a07077211 */ /* 0x002fc800078f08ff */
[----:B------:R-:W-:Y:S01]  /*0670*/  LOP3.LUT R11, R0, R11, RZ, 0x3c, !PT ;  /* 0x0000000b000b7212 */ /* 0x000fe200078e3cff */
[----:B------:R-:W-:Y:S01]  /*0680*/  IMAD.MOV.U32 R0, RZ, RZ, RZ ;  /* 0x000000ffff007224 */ /* 0x000fe200078e00ff */
[----:B------:R-:W-:-:S13]  /*0690*/  ISETP.NE.AND P0, PT, R7, 0x4, PT ;  /* 0x000000040700780c */ /* 0x000fda0003f05270 */
[----:B------:R-:W-:Y:S05]  /*06a0*/  @P0 BRA `(.L_x_1) ;  /* 0x0000000000b00947 */ /* 0x000fea0003800000 */
.L_x_2:
[----:B------:R-:W-:Y:S01]  /*06b0*/  LOP3.LUT R11, R11, R20, RZ, 0x3c, !PT ;  /* 0x000000140b0b7212 */ /* 0x000fe200078e3cff */
[----:B------:R-:W-:Y:S01]  /*06c0*/  VIADD R0, R0, 0x1 ;  /* 0x0000000100007836 */ /* 0x000fe20000000000 */
[----:B------:R-:W-:Y:S02]  /*06d0*/  SHF.L.W.U32.HI R14, R13, 0x1c, R20 ;  /* 0x0000001c0d0e7819 */ /* 0x000fe40000010e14 */
[----:B------:R-:W-:Y:S02]  /*06e0*/  LOP3.LUT R12, R12, R13, RZ, 0x3c, !PT ;  /* 0x0000000d0c0c7212 */ /* 0x000fe400078e3cff */
[C---:B------:R-:W-:Y:S02]  /*06f0*/  LOP3.LUT R10, R11.reuse, R14, RZ, 0x3c, !PT ;  /* 0x0000000e0b0a7212 */ /* 0x040fe400078e3cff */
[----:B------:R-:W-:Y:S02]  /*0700*/  SHF.L.W.U32.HI R13, R20, 0x1c, R13 ;  /* 0x0000001c140d7819 */ /* 0x000fe40000010e0d */
[----:B------:R-:W-:Y:S01]  /*0710*/  SHF.L.W.U32.HI R4, R11, 0x11, R12 ;  /* 0x000000110b047819 */ /* 0x000fe20000010e0c */
[----:B------:R-:W-:Y:S01]  /*0720*/  IMAD.SHL.U32 R5, R10, 0x200000, RZ ;  /* 0x002000000a057824 */ /* 0x000fe200078e00ff */
[----:B------:R-:W-:-:S02]  /*0730*/  LOP3.LUT R7, R12, R13, RZ, 0x3c, !PT ;  /* 0x0000000d0c077212 */ /* 0x000fc400078e3cff */
[----:B------:R-:W-:Y:S02]  /*0740*/  SHF.L.W.U32.HI R3, R12, 0x11, R11 ;  /* 0x000000110c037819 */ /* 0x000fe40000010e0b */
[----:B------:R-:W-:Y:S02]  /*0750*/  SHF.L.U64.HI R6, R10, 0x15, R7 ;  /* 0x000000150a067819 */ /* 0x000fe40000010207 */
[----:B------:R-:W-:Y:S02]  /*0760*/  LOP3.LUT R4, R4, R5, RZ, 0x3c, !PT ;  /* 0x0000000504047212 */ /* 0x000fe400078e3cff */
[----:B------:R-:W-:Y:S02]  /*0770*/  SHF.L.W.U32.HI R9, R7, 0x1c, R10 ;  /* 0x0000001c07097819 */ /* 0x000fe40000010e0a */
[----:B------:R-:W-:Y:S02]  /*0780*/  LOP3.LUT R3, R3, R6, RZ, 0x3c, !PT ;  /* 0x0000000603037212 */ /* 0x000fe400078e3cff */
[----:B------:R-:W-:-:S02]  /*0790*/  LOP3.LUT R8, R4, R11, R14, 0x96, !PT ;  /* 0x0000000b04087212 */ /* 0x000fc400078e960e */
[----:B------:R-:W-:Y:S02]  /*07a0*/  SHF.L.W.U32.HI R10, R10, 0x1c, R7 ;  /* 0x0000001c0a0a7819 */ /* 0x000fe40000010e07 */
[----:B------:R-:W-:Y:S02]  /*07b0*/  LOP3.LUT R3, R3, R12, R13, 0x96, !PT ;  /* 0x0000000c03037212 */ /* 0x000fe400078e960d */
[----:B------:R-:W-:Y:S02]  /*07c0*/  IADD3 R4, P0, PT, R9, R8, RZ ;  /* 0x0000000809047210 */ /* 0x000fe40007f1e0ff */
[----:B------:R-:W-:-:S03]  /*07d0*/  LOP3.LUT R20, R8, R9, RZ, 0x3c, !PT ;  /* 0x0000000908147212 */ /* 0x000fc600078e3cff */
[----:B------:R-:W-:-:S05]  /*07e0*/  IMAD.X R7, R10, 0x1, R3, P0 ;  /* 0x000000010a077824 */ /* 0x000fca00000e0603 */
[----:B------:R-:W-:Y:S02]  /*07f0*/  SHF.L.W.U32.HI R5, R7, 0x11, R4 ;  /* 0x0000001107057819 */ /* 0x000fe40000010e04 */
[----:B------:R-:W-:Y:S02]  /*0800*/  SHF.L.W.U32.HI R4, R4, 0x11, R7 ;  /* 0x0000001104047819 */ /* 0x000fe40000010e07 */
[----:B------:R-:W-:Y:S01]  /*0810*/  IADD3 RZ, P0, PT, R5, R8, RZ ;  /* 0x0000000805ff7210 */ /* 0x000fe20007f1e0ff */
[----:B------:R-:W-:-:S04]  /*0820*/  IMAD.MOV.U32 R5, RZ, RZ, RZ ;  /* 0x000000ffff057224 */ /* 0x000fc800078e00ff */
[----:B------:R-:W-:Y:S01]  /*0830*/  IMAD.X R4, R4, 0x1, R3, P0 ;  /* 0x0000000104047824 */ /* 0x000fe200000e0603 */
[----:B------:R-:W-:-:S04]  /*0840*/  IADD3 R14, P0, PT, R14, R11, RZ ;  /* 0x0000000b0e0e7210 */ /* 0x000fc80007f1e0ff */
[----:B------:R-:W-:Y:S01]  /*0850*/  SHF.R.U32.HI R4, RZ, 0x8, R4 ;  /* 0x00000008ff047819 */ /* 0x000fe20000011604 */
[----:B------:R-:W-:-:S05]  /*0860*/  IMAD.X R13, R13, 0x1, R12, P0 ;  /* 0x000000010d0d7824 */ /* 0x000fca00000e060c */
[----:B------:R-:W0:Y:S01]  /*0870*/  I2F.F64.U64 R4, R4 ;  /* 0x0000000400047312 */ /* 0x000e220000301800 */
[----:B------:R-:W-:Y:S02]  /*0880*/  SHF.L.W.U32.HI R12, R13, 0x11, R14 ;  /* 0x000000110d0c7819 */ /* 0x000fe40000010e0e */
[----:B------:R-:W-:-:S03]  /*0890*/  LOP3.LUT R13, R3, R10, RZ, 0x3c, !PT ;  /* 0x0000000a030d7212 */ /* 0x000fc600078e3cff */
[----:B------:R-:W-:Y:S01]  /*08a0*/  IMAD.IADD R12, R12, 0x1, R11 ;  /* 0x000000010c0c7824 */ /* 0x000fe200078e020b */
[----:B0-----:R-:W-:Y:S01]  /*08b0*/  DMUL R6, R4, 5.9604644775390625e-08 ;  /* 0x3e70000004067828 */ /* 0x001fe20000000000 */
[----:B------:R-:W-:Y:S02]  /*08c0*/  SHF.L.W.U32.HI R4, R3, 0x11, R8 ;  /* 0x0000001103047819 */ /* 0x000fe40000010e08 */
[----:B------:R-:W-:Y:S02]  /*08d0*/  SHF.L.W.U32.HI R3, R8, 0x11, R3 ;  /* 0x0000001108037819 */ /* 0x000fe40000010e03 */
[----:B------:R-:W-:-:S03]  /*08e0*/  SHF.L.U64.HI R5, R20, 0x15, R13 ;  /* 0x0000001514057819 */ /* 0x000fc6000001020d */
[----:B------:R-:W-:-:S10]  /*08f0*/  DMUL R6, R6, 3 ;  /* 0x4008000006067828 */ /* 0x000fd40000000000 */
[----:B------:R0:W1:Y:S02]  /*0900*/  F2I.F64 R7, R6 ;  /* 0x0000000600077311 */ /* 0x0000640000301100 */
[----:B0-----:R-:W-:Y:S01]  /*0910*/  IMAD.SHL.U32 R6, R20, 0x200000, RZ ;  /* 0x0020000014067824 */ /* 0x001fe200078e00ff */
[----:B-1----:R-:W-:-:S04]  /*0920*/  LEA.HI R12, R12, R7, RZ, 0x1 ;  /* 0x000000070c0c7211 */ /* 0x002fc800078f08ff */
[----:B------:R-:W-:Y:S02]  /*0930*/  LOP3.LUT R11, R3, R6, RZ, 0x3c, !PT ;  /* 0x00000006030b7212 */ /* 0x000fe400078e3cff */
[----:B------:R-:W-:Y:S02]  /*0940*/  ISETP.NE.AND P0, PT, R12, 0x4, PT ;  /* 0x000000040c00780c */ /* 0x000fe40003f05270 */
[----:B------:R-:W-:-:S11]  /*0950*/  LOP3.LUT R12, R4, R5, RZ, 0x3c, !PT ;  /* 0x00000005040c7212 */ /* 0x000fd600078e3cff */
[----:B------:R-:W-:Y:S05]  /*0960*/  @!P0 BRA `(.L_x_2) ;  /* 0xfffffffc00508947 */ /* 0x000fea000383ffff */
.L_x_1:
[----:B------:R-:W-:Y:S05]  /*0970*/  BSYNC.RECONVERGENT B0 ;  /* 0x0000000000007941 */ /* 0x000fea0003800200 */
.L_x_0:
[----:B------:R-:W-:Y:S01]  /*0980*/  ISETP.GE.U32.AND P0, PT, R0, 0x9, PT ;  /* 0x000000090000780c */ /* 0x000fe20003f06070 */
[----:B------:R-:W-:-:S12]  /*0990*/  BSSY.RECONVERGENT B6, `(.L_x_3) ;  /* 0x000000f000067945 */ /* 0x000fd80003800200 */
[----:B------:R-:W-:Y:S05]  /*09a0*/  @!P0 BRA `(.L_x_4) ;  /* 0x0000000000348947 */ /* 0x000fea0003800000 */
[----:B------:R-:W-:Y:S01]  /*09b0*/  IMAD.MOV.U32 R10, RZ, RZ, R18 ;  /* 0x000000ffff0a7224 */ /* 0x000fe200078e0012 */
[----:B------:R-:W-:Y:S01]  /*09c0*/  MOV R3, 0x0 ;  /* 0x0000000000037802 */ /* 0x000fe20000000f00 */
[----:B------:R-:W-:Y:S01]  /*09d0*/  IMAD.MOV.U32 R11, RZ, RZ, R19 ;  /* 0x000000ffff0b7224 */ /* 0x000fe200078e0013 */
[----:B------:R0:W-:Y:S01]  /*09e0*/  STL [R1+0x8], R0 ;  /* 0x0000080001007387 */ /* 0x0001e20000100800 */
[----:B------:R-:W1:Y:S01]  /*09f0*/  LDCU.64 UR4, c[0x4][0x8] ;  /* 0x01000100ff0477ac */ /* 0x000e620008000a00 */
[----:B------:R0:W2:Y:S01]  /*0a00*/  LDC.64 R8, c[0x4][R3] ;  /* 0x0100000003087b82 */ /* 0x0000a20000000a00 */
[----:B------:R-:W-:Y:S01]  /*0a10*/  IMAD.MOV.U32 R6, RZ, RZ, R2 ;  /* 0x000000ffff067224 */ /* 0x000fe200078e0002 */
[----:B------:R0:W-:Y:S01]  /*0a20*/  STL.64 [R1], R10 ;  /* 0x0000000a01007387 */ /* 0x0001e20000100a00 */
[----:B------:R-:W-:Y:S02]  /*0a30*/  IMAD.MOV.U32 R7, RZ, RZ, R16 ;  /* 0x000000ffff077224 */ /* 0x000fe400078e0010 */
[----:B-1----:R-:W-:-:S02]  /*0a40*/  IMAD.U32 R4, RZ, RZ, UR4 ;  /* 0x00000004ff047e24 */ /* 0x002fc4000f8e00ff */
[----:B0-----:R-:W-:-:S07]  /*0a50*/  IMAD.U32 R5, RZ, RZ, UR5 ;  /* 0x00000005ff057e24 */ /* 0x001fce000f8e00ff */
[----:B------:R-:W-:-:S07]  /*0a60*/  LEPC R20, `(.L_x_4) ;  /* 0x000000001014794e */ /* 0x000fce0000000000 */
[----:B--2---:R-:W-:Y:S05]  /*0a70*/  CALL.ABS.NOINC R8 ;  /* 0x0000000008007343 */ /* 0x004fea0003c00000 */
.L_x_4:
[----:B------:R-:W-:Y:S05]  /*0a80*/  BSYNC.RECONVERGENT B6 ;  /* 0x0000000000067941 */ /* 0x000fea0003800200 */
.L_x_3:
[----:B------:R-:W0:Y:S01]  /*0a90*/  LDCU.64 UR4, c[0x0][0x388] ;  /* 0x00007100ff0477ac */ /* 0x000e220008000a00 */
[----:B------:R-:W-:-:S05]  /*0aa0*/  IADD3 R18, P0, PT, R17, R18, RZ ;  /* 0x0000001211127210 */ /* 0x000fca0007f1e0ff */
[----:B------:R-:W-:Y:S01]  /*0ab0*/  IMAD.X R19, RZ, RZ, R19, P0 ;  /* 0x000000ffff137224 */ /* 0x000fe200000e0613 */
[----:B0-----:R-:W-:-:S04]  /*0ac0*/  ISETP.GE.U32.AND P0, PT, R18, UR4, PT ;  /* 0x0000000412007c0c */ /* 0x001fc8000bf06070 */
[----:B------:R-:W-:-:S13]  /*0ad0*/  ISETP.GE.U32.AND.EX P0, PT, R19, UR5, PT, P0 ;  /* 0x0000000513007c0c */ /* 0x000fda000bf06100 */
[----:B------:R-:W-:Y:S05]  /*0ae0*/  @!P0 BRA `(.L_x_5) ;  /* 0xfffffff4008c8947 */ /* 0x000fea000383ffff */
[----:B------:R-:W-:Y:S05]  /*0af0*/  EXIT ;  /* 0x000000000000794d */ /* 0x000fea0003800000 */
.L_x_6:
[----:B------:R-:W-:-:S00]  /*0b00*/  BRA `(.L_x_6) ;  /* 0xfffffffc00fc7947 */ /* 0x000fc0000383ffff */
[----:B------:R-:W-:-:S00]  /*0b10*/  NOP ;  /* 0x0000000000007918 */ /* 0x000fc00000000000 */
        /* <DEDUP_REMOVED lines=14> */
.L_x_7:


//--------------------- .nv.global.init           --------------------------
	.section	.nv.global.init,"aw",@progbits
.nv.global.init:
	.type		$str,@object
	.size		$str,(.L_0 - $str)
$str:
        /*0000*/ 	.byte	0x53, 0x65, 0x65, 0x64, 0x20, 0x25, 0x6c, 0x75, 0x20, 0x77, 0x69, 0x74, 0x68, 0x20, 0x25, 0x64
        /*0010*/ 	.byte	0x0a, 0x00
.L_0:


//--------------------- .nv.shared.reserved.0     --------------------------
	.section	.nv.shared.reserved.0,"aw",@nobits
	.weak		__nv_reservedSMEM_offset_0_alias
	.size		__nv_reservedSMEM_offset_0_alias, 0, 64
	.other		__nv_reservedSMEM_offset_0_alias,@"STO_CUDA_RESERVED_SHARED STV_DEFAULT"
__nv_reservedSMEM_offset_0_alias:
	.zero		0
	.zero		64


//--------------------- .nv.constant0._Z6searchmm --------------------------
	.section	.nv.constant0._Z6searchmm,"a",@progbits
	.sectionflags	@""
	.align	4
.nv.constant0._Z6searchmm:
	.zero		912


//--------------------- SYMBOLS --------------------------

	.type		.nv.reservedSmem.offset0,@object
	.size		.nv.reservedSmem.offset0,0x4
	.type		vprintf,@function
